//
// Generated by NVIDIA NVVM Compiler
//
// Compiler Build ID: CL-36424714
// Cuda compilation tools, release 13.0, V13.0.88
// Based on NVVM 20.0.0
//

.version 9.0
.target sm_100
.address_size 64

	// .globl	_Z14l1_mem_latencyPmS_PfS0_

.visible .entry _Z14l1_mem_latencyPmS_PfS0_(
	.param .u64 .ptr .align 1 _Z14l1_mem_latencyPmS_PfS0__param_0,
	.param .u64 .ptr .align 1 _Z14l1_mem_latencyPmS_PfS0__param_1,
	.param .u64 .ptr .align 1 _Z14l1_mem_latencyPmS_PfS0__param_2,
	.param .u64 .ptr .align 1 _Z14l1_mem_latencyPmS_PfS0__param_3
)
{
	.reg .b32 	%f<4>;
	.reg .b64 	%rd<11>;

	ld.param.u64 	%rd5, [_Z14l1_mem_latencyPmS_PfS0__param_0];
	ld.param.u64 	%rd6, [_Z14l1_mem_latencyPmS_PfS0__param_1];
	ld.param.u64 	%rd7, [_Z14l1_mem_latencyPmS_PfS0__param_2];
	ld.param.u64 	%rd4, [_Z14l1_mem_latencyPmS_PfS0__param_3];
	cvta.to.global.u64 	%rd8, %rd7;
	cvta.to.global.u64 	%rd9, %rd6;
	cvta.to.global.u64 	%rd10, %rd5;
	mov.f32 	%f2, 0f00000000;
	// begin inline asm
	ld.global.ca.u64 %rd1, [%rd4];
	add.u64 %rd1, %rd1, %rd4;
	mov.u64 %rd2, %clock64;
	ld.global.ca.f32 %f1, [%rd4];
	mov.u64 %rd3, %clock64;
	st.global.f32 [%rd4], %f1;
	
	// end inline asm
	st.global.u64 	[%rd10], %rd2;
	st.global.u64 	[%rd9], %rd3;
	st.global.f32 	[%rd8], %f1;
	ret;

}
	// .globl	_Z14l2_mem_latencyPmS_PfS0_
.visible .entry _Z14l2_mem_latencyPmS_PfS0_(
	.param .u64 .ptr .align 1 _Z14l2_mem_latencyPmS_PfS0__param_0,
	.param .u64 .ptr .align 1 _Z14l2_mem_latencyPmS_PfS0__param_1,
	.param .u64 .ptr .align 1 _Z14l2_mem_latencyPmS_PfS0__param_2,
	.param .u64 .ptr .align 1 _Z14l2_mem_latencyPmS_PfS0__param_3
)
{
	.reg .b32 	%f<4>;
	.reg .b64 	%rd<11>;

	ld.param.u64 	%rd5, [_Z14l2_mem_latencyPmS_PfS0__param_0];
	ld.param.u64 	%rd6, [_Z14l2_mem_latencyPmS_PfS0__param_1];
	ld.param.u64 	%rd7, [_Z14l2_mem_latencyPmS_PfS0__param_2];
	ld.param.u64 	%rd4, [_Z14l2_mem_latencyPmS_PfS0__param_3];
	cvta.to.global.u64 	%rd8, %rd7;
	cvta.to.global.u64 	%rd9, %rd6;
	cvta.to.global.u64 	%rd10, %rd5;
	mov.f32 	%f2, 0f00000000;
	// begin inline asm
	ld.global.cg.u64 %rd1, [%rd4];
	add.u64 %rd1, %rd1, %rd4;
	membar.gl;
	mov.u64 %rd2, %clock64;
	ld.global.cg.u64 %rd1, [%rd4];
	mov.u64 %rd3, %clock64;
	st.global.f32 [%rd4], %f1;
	
	// end inline asm
	st.global.u64 	[%rd10], %rd2;
	st.global.u64 	[%rd9], %rd3;
	st.global.f32 	[%rd8], %f1;
	ret;

}
	// .globl	_Z18global_mem_latencyPmS_PVfS1_
.visible .entry _Z18global_mem_latencyPmS_PVfS1_(
	.param .u64 .ptr .align 1 _Z18global_mem_latencyPmS_PVfS1__param_0,
	.param .u64 .ptr .align 1 _Z18global_mem_latencyPmS_PVfS1__param_1,
	.param .u64 .ptr .align 1 _Z18global_mem_latencyPmS_PVfS1__param_2,
	.param .u64 .ptr .align 1 _Z18global_mem_latencyPmS_PVfS1__param_3
)
{
	.reg .b32 	%f<4>;
	.reg .b64 	%rd<11>;

	ld.param.u64 	%rd5, [_Z18global_mem_latencyPmS_PVfS1__param_0];
	ld.param.u64 	%rd6, [_Z18global_mem_latencyPmS_PVfS1__param_1];
	ld.param.u64 	%rd7, [_Z18global_mem_latencyPmS_PVfS1__param_2];
	ld.param.u64 	%rd2, [_Z18global_mem_latencyPmS_PVfS1__param_3];
	cvta.to.global.u64 	%rd8, %rd7;
	cvta.to.global.u64 	%rd9, %rd6;
	cvta.to.global.u64 	%rd10, %rd5;
	mov.f32 	%f2, 0f00000000;
	// begin inline asm
	membar.gl;
	mov.u64 %rd1, %clock64;
	ld.global.cv.f32 %f1, [%rd2];
	mov.u64 %rd3, %clock64;
	st.global.f32 [%rd2], %f1;
	
	// end inline asm
	st.global.u64 	[%rd10], %rd1;
	st.global.u64 	[%rd9], %rd3;
	st.volatile.global.f32 	[%rd8], %f1;
	ret;

}


// ===== COMPILED SASS (sm_100) =====

	.target	sm_100

	.elftype	@"ET_EXEC"


//--------------------- .note.nv.tkinfo           --------------------------
	.section	.note.nv.tkinfo,"",@"SHT_NOTE"
	.sectionflags	@"SHF_NOTE_NV_TKINFO"
	.tkinfo
        /*0018*/ 	.word	0x00000002
        /*0030*/ 	.string	""
        /*0030*/ 	.string	"ptxas"
        /*0030*/ 	.string	"Cuda compilation tools, release 13.0, V13.0.88"
        /*0030*/ 	.string	"Build cuda_13.0.r13.0/compiler.36424714_0"
        /*0030*/ 	.string	"-arch sm_100 -m 64 "



//--------------------- .note.nv.cuinfo           --------------------------
	.section	.note.nv.cuinfo,"",@"SHT_NOTE"
	.sectionflags	@"SHF_NOTE_NV_CUINFO"
        /*0018*/ 	.short	0x0002
        /*001a*/ 	.short	0x0064
        /*001c*/ 	.short	0x0082
	.zero		2


//--------------------- .nv.info                  --------------------------
	.section	.nv.info,"",@"SHT_CUDA_INFO"
	.align	4


	//----- nvinfo : EIATTR_REGCOUNT
	.align		4
        /*0000*/ 	.byte	0x04, 0x2f
        /*0002*/ 	.short	(.L_1 - .L_0)
	.align		4
.L_0:
        /*0004*/ 	.word	index@(_Z14l1_mem_latencyPmS_PfS0_)
        /*0008*/ 	.word	0x00000012


	//----- nvinfo : EIATTR_FRAME_SIZE
	.align		4
.L_1:
        /*000c*/ 	.byte	0x04, 0x11
        /*000e*/ 	.short	(.L_3 - .L_2)
	.align		4
.L_2:
        /*0010*/ 	.word	index@(_Z14l1_mem_latencyPmS_PfS0_)
        /*0014*/ 	.word	0x00000000


	//----- nvinfo : EIATTR_REGCOUNT
	.align		4
.L_3:
        /*0018*/ 	.byte	0x04, 0x2f
        /*001a*/ 	.short	(.L_5 - .L_4)
	.align		4
.L_4:
        /*001c*/ 	.word	index@(_Z14l2_mem_latencyPmS_PfS0_)
        /*0020*/ 	.word	0x00000010


	//----- nvinfo : EIATTR_FRAME_SIZE
	.align		4
.L_5:
        /*0024*/ 	.byte	0x04, 0x11
        /*0026*/ 	.short	(.L_7 - .L_6)
	.align		4
.L_6:
        /*0028*/ 	.word	index@(_Z14l2_mem_latencyPmS_PfS0_)
        /*002c*/ 	.word	0x00000000


	//----- nvinfo : EIATTR_REGCOUNT
	.align		4
.L_7:
        /*0030*/ 	.byte	0x04, 0x2f
        /*0032*/ 	.short	(.L_9 - .L_8)
	.align		4
.L_8:
        /*0034*/ 	.word	index@(_Z18global_mem_latencyPmS_PVfS1_)
        /*0038*/ 	.word	0x00000012


	//----- nvinfo : EIATTR_FRAME_SIZE
	.align		4
.L_9:
        /*003c*/ 	.byte	0x04, 0x11
        /*003e*/ 	.short	(.L_11 - .L_10)
	.align		4
.L_10:
        /*0040*/ 	.word	index@(_Z18global_mem_latencyPmS_PVfS1_)
        /*0044*/ 	.word	0x00000000


	//----- nvinfo : EIATTR_MIN_STACK_SIZE
	.align		4
.L_11:
        /*0048*/ 	.byte	0x04, 0x12
        /*004a*/ 	.short	(.L_13 - .L_12)
	.align		4
.L_12:
        /*004c*/ 	.word	index@(_Z18global_mem_latencyPmS_PVfS1_)
        /*0050*/ 	.word	0x00000000


	//----- nvinfo : EIATTR_MIN_STACK_SIZE
	.align		4
.L_13:
        /*0054*/ 	.byte	0x04, 0x12
        /*0056*/ 	.short	(.L_15 - .L_14)
	.align		4
.L_14:
        /*0058*/ 	.word	index@(_Z14l2_mem_latencyPmS_PfS0_)
        /*005c*/ 	.word	0x00000000


	//----- nvinfo : EIATTR_MIN_STACK_SIZE
	.align		4
.L_15:
        /*0060*/ 	.byte	0x04, 0x12
        /*0062*/ 	.short	(.L_17 - .L_16)
	.align		4
.L_16:
        /*0064*/ 	.word	index@(_Z14l1_mem_latencyPmS_PfS0_)
        /*0068*/ 	.word	0x00000000
.L_17:


//--------------------- .nv.compat                --------------------------
	.section	.nv.compat,"",@"SHT_CUDA_COMPAT_INFO"
	.align	4
        /*0000*/ 	.byte	0x02, 0x09, 0x00, 0x00, 0x02, 0x02, 0x01, 0x00, 0x02, 0x05, 0x05, 0x00, 0x03, 0x07, 0x01, 0x01
        /*0010*/ 	.byte	0x02, 0x03, 0x00, 0x00, 0x02, 0x06, 0x01, 0x00, 0x04, 0x0b, 0x08, 0x00, 0x09, 0x00, 0x00, 0x00
        /*0020*/ 	.byte	0x00, 0x00, 0x00, 0x00


//--------------------- .nv.info._Z18global_mem_latencyPmS_PVfS1_ --------------------------
	.section	.nv.info._Z18global_mem_latencyPmS_PVfS1_,"",@"SHT_CUDA_INFO"
	.sectionflags	@""
	.align	4


	//----- nvinfo : EIATTR_CUDA_API_VERSION
	.align		4
        /*0000*/ 	.byte	0x04, 0x37
        /*0002*/ 	.short	(.L_19 - .L_18)
.L_18:
        /*0004*/ 	.word	0x00000082


	//----- nvinfo : EIATTR_KPARAM_INFO
	.align		4
.L_19:
        /*0008*/ 	.byte	0x04, 0x17
        /*000a*/ 	.short	(.L_21 - .L_20)
.L_20:
        /*000c*/ 	.word	0x00000000
        /*0010*/ 	.short	0x0003
        /*0012*/ 	.short	0x0018
        /*0014*/ 	.byte	0x00, 0xf5, 0x21, 0x00


	//----- nvinfo : EIATTR_KPARAM_INFO
	.align		4
.L_21:
        /*0018*/ 	.byte	0x04, 0x17
        /*001a*/ 	.short	(.L_23 - .L_22)
.L_22:
        /*001c*/ 	.word	0x00000000
        /*0020*/ 	.short	0x0002
        /*0022*/ 	.short	0x0010
        /*0024*/ 	.byte	0x00, 0xf5, 0x21, 0x00


	//----- nvinfo : EIATTR_KPARAM_INFO
	.align		4
.L_23:
        /*0028*/ 	.byte	0x04, 0x17
        /*002a*/ 	.short	(.L_25 - .L_24)
.L_24:
        /*002c*/ 	.word	0x00000000
        /*0030*/ 	.short	0x0001
        /*0032*/ 	.short	0x0008
        /*0034*/ 	.byte	0x00, 0xf5, 0x21, 0x00


	//----- nvinfo : EIATTR_KPARAM_INFO
	.align		4
.L_25:
        /*0038*/ 	.byte	0x04, 0x17
        /*003a*/ 	.short	(.L_27 - .L_26)
.L_26:
        /*003c*/ 	.word	0x00000000
        /*0040*/ 	.short	0x0000
        /*0042*/ 	.short	0x0000
        /*0044*/ 	.byte	0x00, 0xf5, 0x21, 0x00


	//----- nvinfo : EIATTR_SPARSE_MMA_MASK
	.align		4
.L_27:
        /*0048*/ 	.byte	0x03, 0x50
        /*004a*/ 	.short	0x0000


	//----- nvinfo : EIATTR_MAXREG_COUNT
	.align		4
        /*004c*/ 	.byte	0x03, 0x1b
        /*004e*/ 	.short	0x00ff


	//----- nvinfo : EIATTR_MERCURY_ISA_VERSION
	.align		4
        /*0050*/ 	.byte	0x03, 0x5f
        /*0052*/ 	.short	0x0101


	//----- nvinfo : EIATTR_VRC_CTA_INIT_COUNT
	.align		4
        /*0054*/ 	.byte	0x02, 0x4a
	.zero		1
	.zero		1


	//----- nvinfo : EIATTR_EXIT_INSTR_OFFSETS
	.align		4
        /*0058*/ 	.byte	0x04, 0x1c
        /*005a*/ 	.short	(.L_29 - .L_28)


	//   ....[0]....
.L_28:
        /*005c*/ 	.word	0x00000110


	//----- nvinfo : EIATTR_CBANK_PARAM_SIZE
	.align		4
.L_29:
        /*0060*/ 	.byte	0x03, 0x19
        /*0062*/ 	.short	0x0020


	//----- nvinfo : EIATTR_PARAM_CBANK
	.align		4
        /*0064*/ 	.byte	0x04, 0x0a
        /*0066*/ 	.short	(.L_31 - .L_30)
	.align		4
.L_30:
        /*0068*/ 	.word	index@(.nv.constant0._Z18global_mem_latencyPmS_PVfS1_)
        /*006c*/ 	.short	0x0380
        /*006e*/ 	.short	0x0020


	//----- nvinfo : EIATTR_SW_WAR
	.align		4
.L_31:
        /*0070*/ 	.byte	0x04, 0x36
        /*0072*/ 	.short	(.L_33 - .L_32)
.L_32:
        /*0074*/ 	.word	0x00000008
.L_33:


//--------------------- .nv.info._Z14l2_mem_latencyPmS_PfS0_ --------------------------
	.section	.nv.info._Z14l2_mem_latencyPmS_PfS0_,"",@"SHT_CUDA_INFO"
	.sectionflags	@""
	.align	4


	//----- nvinfo : EIATTR_CUDA_API_VERSION
	.align		4
        /*0000*/ 	.byte	0x04, 0x37
        /*0002*/ 	.short	(.L_35 - .L_34)
.L_34:
        /*0004*/ 	.word	0x00000082


	//----- nvinfo : EIATTR_KPARAM_INFO
	.align		4
.L_35:
        /*0008*/ 	.byte	0x04, 0x17
        /*000a*/ 	.short	(.L_37 - .L_36)
.L_36:
        /*000c*/ 	.word	0x00000000
        /*0010*/ 	.short	0x0003
        /*0012*/ 	.short	0x0018
        /*0014*/ 	.byte	0x00, 0xf5, 0x21, 0x00


	//----- nvinfo : EIATTR_KPARAM_INFO
	.align		4
.L_37:
        /*0018*/ 	.byte	0x04, 0x17
        /*001a*/ 	.short	(.L_39 - .L_38)
.L_38:
        /*001c*/ 	.word	0x00000000
        /*0020*/ 	.short	0x0002
        /*0022*/ 	.short	0x0010
        /*0024*/ 	.byte	0x00, 0xf5, 0x21, 0x00


	//----- nvinfo : EIATTR_KPARAM_INFO
	.align		4
.L_39:
        /*0028*/ 	.byte	0x04, 0x17
        /*002a*/ 	.short	(.L_41 - .L_40)
.L_40:
        /*002c*/ 	.word	0x00000000
        /*0030*/ 	.short	0x0001
        /*0032*/ 	.short	0x0008
        /*0034*/ 	.byte	0x00, 0xf5, 0x21, 0x00


	//----- nvinfo : EIATTR_KPARAM_INFO
	.align		4
.L_41:
        /*0038*/ 	.byte	0x04, 0x17
        /*003a*/ 	.short	(.L_43 - .L_42)
.L_42:
        /*003c*/ 	.word	0x00000000
        /*0040*/ 	.short	0x0000
        /*0042*/ 	.short	0x0000
        /*0044*/ 	.byte	0x00, 0xf5, 0x21, 0x00


	//----- nvinfo : EIATTR_SPARSE_MMA_MASK
	.align		4
.L_43:
        /*0048*/ 	.byte	0x03, 0x50
        /*004a*/ 	.short	0x0000


	//----- nvinfo : EIATTR_MAXREG_COUNT
	.align		4
        /*004c*/ 	.byte	0x03, 0x1b
        /*004e*/ 	.short	0x00ff


	//----- nvinfo : EIATTR_MERCURY_ISA_VERSION
	.align		4
        /*0050*/ 	.byte	0x03, 0x5f
        /*0052*/ 	.short	0x0101


	//----- nvinfo : EIATTR_VRC_CTA_INIT_COUNT
	.align		4
        /*0054*/ 	.byte	0x02, 0x4a
	.zero		1
	.zero		1


	//----- nvinfo : EIATTR_EXIT_INSTR_OFFSETS
	.align		4
        /*0058*/ 	.byte	0x04, 0x1c
        /*005a*/ 	.short	(.L_45 - .L_44)


	//   ....[0]....
.L_44:
        /*005c*/ 	.word	0x00000100


	//----- nvinfo : EIATTR_CBANK_PARAM_SIZE
	.align		4
.L_45:
        /*0060*/ 	.byte	0x03, 0x19
        /*0062*/ 	.short	0x0020


	//----- nvinfo : EIATTR_PARAM_CBANK
	.align		4
        /*0064*/ 	.byte	0x04, 0x0a
        /*0066*/ 	.short	(.L_47 - .L_46)
	.align		4
.L_46:
        /*0068*/ 	.word	index@(.nv.constant0._Z14l2_mem_latencyPmS_PfS0_)
        /*006c*/ 	.short	0x0380
        /*006e*/ 	.short	0x0020


	//----- nvinfo : EIATTR_SW_WAR
	.align		4
.L_47:
        /*0070*/ 	.byte	0x04, 0x36
        /*0072*/ 	.short	(.L_49 - .L_48)
.L_48:
        /*0074*/ 	.word	0x00000008
.L_49:


//--------------------- .nv.info._Z14l1_mem_latencyPmS_PfS0_ --------------------------
	.section	.nv.info._Z14l1_mem_latencyPmS_PfS0_,"",@"SHT_CUDA_INFO"
	.sectionflags	@""
	.align	4


	//----- nvinfo : EIATTR_CUDA_API_VERSION
	.align		4
        /*0000*/ 	.byte	0x04, 0x37
        /*0002*/ 	.short	(.L_51 - .L_50)
.L_50:
        /*0004*/ 	.word	0x00000082


	//----- nvinfo : EIATTR_KPARAM_INFO
	.align		4
.L_51:
        /*0008*/ 	.byte	0x04, 0x17
        /*000a*/ 	.short	(.L_53 - .L_52)
.L_52:
        /*000c*/ 	.word	0x00000000
        /*0010*/ 	.short	0x0003
        /*0012*/ 	.short	0x0018
        /*0014*/ 	.byte	0x00, 0xf5, 0x21, 0x00


	//----- nvinfo : EIATTR_KPARAM_INFO
	.align		4
.L_53:
        /*0018*/ 	.byte	0x04, 0x17
        /*001a*/ 	.short	(.L_55 - .L_54)
.L_54:
        /*001c*/ 	.word	0x00000000
        /*0020*/ 	.short	0x0002
        /*0022*/ 	.short	0x0010
        /*0024*/ 	.byte	0x00, 0xf5, 0x21, 0x00


	//----- nvinfo : EIATTR_KPARAM_INFO
	.align		4
.L_55:
        /*0028*/ 	.byte	0x04, 0x17
        /*002a*/ 	.short	(.L_57 - .L_56)
.L_56:
        /*002c*/ 	.word	0x00000000
        /*0030*/ 	.short	0x0001
        /*0032*/ 	.short	0x0008
        /*0034*/ 	.byte	0x00, 0xf5, 0x21, 0x00


	//----- nvinfo : EIATTR_KPARAM_INFO
	.align		4
.L_57:
        /*0038*/ 	.byte	0x04, 0x17
        /*003a*/ 	.short	(.L_59 - .L_58)
.L_58:
        /*003c*/ 	.word	0x00000000
        /*0040*/ 	.short	0x0000
        /*0042*/ 	.short	0x0000
        /*0044*/ 	.byte	0x00, 0xf5, 0x21, 0x00


	//----- nvinfo : EIATTR_SPARSE_MMA_MASK
	.align		4
.L_59:
        /*0048*/ 	.byte	0x03, 0x50
        /*004a*/ 	.short	0x0000


	//----- nvinfo : EIATTR_MAXREG_COUNT
	.align		4
        /*004c*/ 	.byte	0x03, 0x1b
        /*004e*/ 	.short	0x00ff


	//----- nvinfo : EIATTR_MERCURY_ISA_VERSION
	.align		4
        /*0050*/ 	.byte	0x03, 0x5f
        /*0052*/ 	.short	0x0101


	//----- nvinfo : EIATTR_VRC_CTA_INIT_COUNT
	.align		4
        /*0054*/ 	.byte	0x02, 0x4a
	.zero		1
	.zero		1


	//----- nvinfo : EIATTR_EXIT_INSTR_OFFSETS
	.align		4
        /*0058*/ 	.byte	0x04, 0x1c
        /*005a*/ 	.short	(.L_61 - .L_60)


	//   ....[0]....
.L_60:
        /*005c*/ 	.word	0x000000e0


	//----- nvinfo : EIATTR_CBANK_PARAM_SIZE
	.align		4
.L_61:
        /*0060*/ 	.byte	0x03, 0x19
        /*0062*/ 	.short	0x0020


	//----- nvinfo : EIATTR_PARAM_CBANK
	.align		4
        /*0064*/ 	.byte	0x04, 0x0a
        /*0066*/ 	.short	(.L_63 - .L_62)
	.align		4
.L_62:
        /*0068*/ 	.word	index@(.nv.constant0._Z14l1_mem_latencyPmS_PfS0_)
        /*006c*/ 	.short	0x0380
        /*006e*/ 	.short	0x0020


	//----- nvinfo : EIATTR_SW_WAR
	.align		4
.L_63:
        /*0070*/ 	.byte	0x04, 0x36
        /*0072*/ 	.short	(.L_65 - .L_64)
.L_64:
        /*0074*/ 	.word	0x00000008
.L_65:


//--------------------- .nv.callgraph             --------------------------
	.section	.nv.callgraph,"",@"SHT_CUDA_CALLGRAPH"
	.align	4
	.sectionentsize	8
	.align		4
        /*0000*/ 	.word	0x00000000
	.align		4
        /*0004*/ 	.word	0xffffffff
	.align		4
        /*0008*/ 	.word	0x00000000
	.align		4
        /*000c*/ 	.word	0xfffffffe
	.align		4
        /*0010*/ 	.word	0x00000000
	.align		4
        /*0014*/ 	.word	0xfffffffd
	.align		4
        /*0018*/ 	.word	0x00000000
	.align		4
        /*001c*/ 	.word	0xfffffffc


//--------------------- .text._Z18global_mem_latencyPmS_PVfS1_ --------------------------
	.section	.text._Z18global_mem_latencyPmS_PVfS1_,"ax",@progbits
	.align	128
        .global         _Z18global_mem_latencyPmS_PVfS1_
        .type           _Z18global_mem_latencyPmS_PVfS1_,@function
        .size           _Z18global_mem_latencyPmS_PVfS1_,(.L_x_3 - _Z18global_mem_latencyPmS_PVfS1_)
        .other          _Z18global_mem_latencyPmS_PVfS1_,@"STO_CUDA_ENTRY STV_DEFAULT"
_Z18global_mem_latencyPmS_PVfS1_:
.text._Z18global_mem_latencyPmS_PVfS1_:
[----:B------:R-:W-:Y:S01]  /*0000*/  LDC R1, c[0x0][0x37c] ;  /* 0x0000df00ff017b82 */ /* 0x000fe20000000800 */
[----:B------:R-:W0:Y:S01]  /*0010*/  LDCU.64 UR4, c[0x0][0x358] ;  /* 0x00006b00ff0477ac */ /* 0x000e220008000a00 */
[----:B------:R-:W-:Y:S06]  /*0020*/  MEMBAR.SC.GPU ;  /* 0x0000000000007992 */ /* 0x000fec0000002000 */
[----:B------:R-:W-:-:S00]  /*0030*/  ERRBAR ;  /* 0x00000000000079ab */ /* 0x000fc00000000000 */
[----:B------:R-:W-:Y:S06]  /*0040*/  CGAERRBAR ;  /* 0x00000000000075ab */ /* 0x000fec0000000000 */
[----:B------:R-:W-:Y:S01]  /*0050*/  CCTL.IVALL ;  /* 0x00000000ff00798f */ /* 0x000fe20002000000 */
[----:B------:R-:W-:Y:S01]  /*0060*/  CS2R R10, SR_CLOCKLO ;  /* 0x00000000000a7805 */ /* 0x000fe20000015000 */
[----:B------:R-:W0:Y:S02]  /*0070*/  LDC.64 R2, c[0x0][0x398] ;  /* 0x0000e600ff027b82 */ /* 0x000e240000000a00 */
[----:B0-----:R-:W2:Y:S01]  /*0080*/  LDG.E.STRONG.SYS R15, desc[UR4][R2.64] ;  /* 0x00000004020f7981 */ /* 0x001ea2000c1f5900 */
[----:B------:R-:W-:-:S05]  /*0090*/  CS2R R12, SR_CLOCKLO ;  /* 0x00000000000c7805 */ /* 0x000fca0000015000 */
[----:B------:R-:W0:Y:S01]  /*00a0*/  LDC.64 R4, c[0x0][0x380] ;  /* 0x0000e000ff047b82 */ /* 0x000e220000000a00 */
[----:B--2---:R-:W-:Y:S07]  /*00b0*/  STG.E desc[UR4][R2.64], R15 ;  /* 0x0000000f02007986 */ /* 0x004fee000c101904 */
[----:B------:R-:W1:Y:S08]  /*00c0*/  LDC.64 R6, c[0x0][0x388] ;  /* 0x0000e200ff067b82 */ /* 0x000e700000000a00 */
[----:B------:R-:W2:Y:S01]  /*00d0*/  LDC.64 R8, c[0x0][0x390] ;  /* 0x0000e400ff087b82 */ /* 0x000ea20000000a00 */
[----:B0-----:R-:W-:Y:S04]  /*00e0*/  STG.E.64 desc[UR4][R4.64], R10 ;  /* 0x0000000a04007986 */ /* 0x001fe8000c101b04 */
[----:B-1----:R-:W-:Y:S04]  /*00f0*/  STG.E.64 desc[UR4][R6.64], R12 ;  /* 0x0000000c06007986 */ /* 0x002fe8000c101b04 */
[----:B--2---:R-:W-:Y:S01]  /*0100*/  STG.E.STRONG.SYS desc[UR4][R8.64], R15 ;  /* 0x0000000f08007986 */ /* 0x004fe2000c115904 */
[----:B------:R-:W-:Y:S05]  /*0110*/  EXIT ;  /* 0x000000000000794d */ /* 0x000fea0003800000 */
.L_x_0:
[----:B------:R-:W-:-:S00]  /*0120*/  BRA `(.L_x_0) ;  /* 0xfffffffc00fc7947 */ /* 0x000fc0000383ffff */
[----:B------:R-:W-:-:S00]  /*0130*/  NOP ;  /* 0x0000000000007918 */ /* 0x000fc00000000000 */
        /* <DEDUP_REMOVED lines=12> */
.L_x_3:


//--------------------- .text._Z14l2_mem_latencyPmS_PfS0_ --------------------------
	.section	.text._Z14l2_mem_latencyPmS_PfS0_,"ax",@progbits
	.align	128
        .global         _Z14l2_mem_latencyPmS_PfS0_
        .type           _Z14l2_mem_latencyPmS_PfS0_,@function
        .size           _Z14l2_mem_latencyPmS_PfS0_,(.L_x_4 - _Z14l2_mem_latencyPmS_PfS0_)
        .other          _Z14l2_mem_latencyPmS_PfS0_,@"STO_CUDA_ENTRY STV_DEFAULT"
_Z14l2_mem_latencyPmS_PfS0_:
.text._Z14l2_mem_latencyPmS_PfS0_:
[----:B------:R-:W0:Y:S01]  /*0000*/  LDC R1, c[0x0][0x37c] ;  /* 0x0000df00ff017b82 */ /* 0x000e220000000800 */
[----:B------:R-:W0:Y:S01]  /*0010*/  LDCU.64 UR4, c[0x0][0x358] ;  /* 0x00006b00ff0477ac */ /* 0x000e220008000a00 */
[----:B------:R-:W-:Y:S06]  /*0020*/  MEMBAR.SC.GPU ;  /* 0x0000000000007992 */ /* 0x000fec0000002000 */
[----:B------:R-:W-:-:S00]  /*0030*/  ERRBAR ;  /* 0x00000000000079ab */ /* 0x000fc00000000000 */
[----:B------:R-:W-:Y:S06]  /*0040*/  CGAERRBAR ;  /* 0x00000000000075ab */ /* 0x000fec0000000000 */
[----:B------:R-:W-:Y:S01]  /*0050*/  CCTL.IVALL ;  /* 0x00000000ff00798f */ /* 0x000fe20002000000 */
[----:B------:R-:W-:Y:S02]  /*0060*/  CS2R R10, SR_CLOCKLO ;  /* 0x00000000000a7805 */ /* 0x000fe40000015000 */
[----:B------:R-:W-:Y:S01]  /*0070*/  CS2R R12, SR_CLOCKLO ;  /* 0x00000000000c7805 */ /* 0x000fe20000015000 */
[----:B------:R-:W0:Y:S08]  /*0080*/  LDC.64 R2, c[0x0][0x398] ;  /* 0x0000e600ff027b82 */ /* 0x000e300000000a00 */
[----:B------:R-:W1:Y:S08]  /*0090*/  LDC.64 R4, c[0x0][0x380] ;  /* 0x0000e000ff047b82 */ /* 0x000e700000000a00 */
[----:B------:R-:W2:Y:S08]  /*00a0*/  LDC.64 R6, c[0x0][0x388] ;  /* 0x0000e200ff067b82 */ /* 0x000eb00000000a00 */
[----:B------:R-:W3:Y:S01]  /*00b0*/  LDC.64 R8, c[0x0][0x390] ;  /* 0x0000e400ff087b82 */ /* 0x000ee20000000a00 */
[----:B0-----:R-:W-:Y:S04]  /*00c0*/  STG.E desc[UR4][R2.64], R1 ;  /* 0x0000000102007986 */ /* 0x001fe8000c101904 */
[----:B-1----:R-:W-:Y:S04]  /*00d0*/  STG.E.64 desc[UR4][R4.64], R10 ;  /* 0x0000000a04007986 */ /* 0x002fe8000c101b04 */
[----:B--2---:R-:W-:Y:S04]  /*00e0*/  STG.E.64 desc[UR4][R6.64], R12 ;  /* 0x0000000c06007986 */ /* 0x004fe8000c101b04 */
[----:B---3--:R-:W-:Y:S01]  /*00f0*/  STG.E desc[UR4][R8.64], R1 ;  /* 0x0000000108007986 */ /* 0x008fe2000c101904 */
[----:B------:R-:W-:Y:S05]  /*0100*/  EXIT ;  /* 0x000000000000794d */ /* 0x000fea0003800000 */
.L_x_1:
        /* <DEDUP_REMOVED lines=15> */
.L_x_4:


//--------------------- .text._Z14l1_mem_latencyPmS_PfS0_ --------------------------
	.section	.text._Z14l1_mem_latencyPmS_PfS0_,"ax",@progbits
	.align	128
        .global         _Z14l1_mem_latencyPmS_PfS0_
        .type           _Z14l1_mem_latencyPmS_PfS0_,@function
        .size           _Z14l1_mem_latencyPmS_PfS0_,(.L_x_5 - _Z14l1_mem_latencyPmS_PfS0_)
        .other          _Z14l1_mem_latencyPmS_PfS0_,@"STO_CUDA_ENTRY STV_DEFAULT"
_Z14l1_mem_latencyPmS_PfS0_:
.text._Z14l1_mem_latencyPmS_PfS0_:
[----:B------:R-:W-:Y:S01]  /*0000*/  LDC R1, c[0x0][0x37c] ;  /* 0x0000df00ff017b82 */ /* 0x000fe20000000800 */
[----:B------:R-:W0:Y:S01]  /*0010*/  LDCU.64 UR4, c[0x0][0x358] ;  /* 0x00006b00ff0477ac */ /* 0x000e220008000a00 */
[----:B------:R-:W-:Y:S01]  /*0020*/  NOP ;  /* 0x0000000000007918 */ /* 0x000fe20000000000 */
[----:B------:R-:W-:-:S05]  /*0030*/  CS2R R10, SR_CLOCKLO ;  /* 0x00000000000a7805 */ /* 0x000fca0000015000 */
[----:B------:R-:W0:Y:S02]  /*0040*/  LDC.64 R2, c[0x0][0x398] ;  /* 0x0000e600ff027b82 */ /* 0x000e240000000a00 */
[----:B0-----:R-:W2:Y:S01]  /*0050*/  LDG.E.STRONG.SM R15, desc[UR4][R2.64] ;  /* 0x00000004020f7981 */ /* 0x001ea2000c1eb900 */
[----:B------:R-:W-:-:S05]  /*0060*/  CS2R R12, SR_CLOCKLO ;  /* 0x00000000000c7805 */ /* 0x000fca0000015000 */
[----:B------:R-:W0:Y:S01]  /*0070*/  LDC.64 R4, c[0x0][0x380] ;  /* 0x0000e000ff047b82 */ /* 0x000e220000000a00 */
[----:B--2---:R-:W-:Y:S07]  /*0080*/  STG.E desc[UR4][R2.64], R15 ;  /* 0x0000000f02007986 */ /* 0x004fee000c101904 */
[----:B------:R-:W1:Y:S08]  /*0090*/  LDC.64 R6, c[0x0][0x388] ;  /* 0x0000e200ff067b82 */ /* 0x000e700000000a00 */
[----:B------:R-:W2:Y:S01]  /*00a0*/  LDC.64 R8, c[0x0][0x390] ;  /* 0x0000e400ff087b82 */ /* 0x000ea20000000a00 */
[----:B0-----:R-:W-:Y:S04]  /*00b0*/  STG.E.64 desc[UR4][R4.64], R10 ;  /* 0x0000000a04007986 */ /* 0x001fe8000c101b04 */
[----:B-1----:R-:W-:Y:S04]  /*00c0*/  STG.E.64 desc[UR4][R6.64], R12 ;  /* 0x0000000c06007986 */ /* 0x002fe8000c101b04 */
[----:B--2---:R-:W-:Y:S01]  /*00d0*/  STG.E desc[UR4][R8.64], R15 ;  /* 0x0000000f08007986 */ /* 0x004fe2000c101904 */
[----:B------:R-:W-:Y:S05]  /*00e0*/  EXIT ;  /* 0x000000000000794d */ /* 0x000fea0003800000 */
.L_x_2:
        /* <DEDUP_REMOVED lines=9> */
.L_x_5:


//--------------------- .nv.shared.reserved.0     --------------------------
	.section	.nv.shared.reserved.0,"aw",@nobits
	.weak		__nv_reservedSMEM_offset_0_alias
	.size		__nv_reservedSMEM_offset_0_alias, 0, 64
	.other		__nv_reservedSMEM_offset_0_alias,@"STO_CUDA_RESERVED_SHARED STV_DEFAULT"
__nv_reservedSMEM_offset_0_alias:
	.zero		0
	.zero		64


//--------------------- .nv.constant0._Z18global_mem_latencyPmS_PVfS1_ --------------------------
	.section	.nv.constant0._Z18global_mem_latencyPmS_PVfS1_,"a",@progbits
	.sectionflags	@""
	.align	4
.nv.constant0._Z18global_mem_latencyPmS_PVfS1_:
	.zero		928


//--------------------- .nv.constant0._Z14l2_mem_latencyPmS_PfS0_ --------------------------
	.section	.nv.constant0._Z14l2_mem_latencyPmS_PfS0_,"a",@progbits
	.sectionflags	@""
	.align	4
.nv.constant0._Z14l2_mem_latencyPmS_PfS0_:
	.zero		928


//--------------------- .nv.constant0._Z14l1_mem_latencyPmS_PfS0_ --------------------------
	.section	.nv.constant0._Z14l1_mem_latencyPmS_PfS0_,"a",@progbits
	.sectionflags	@""
	.align	4
.nv.constant0._Z14l1_mem_latencyPmS_PfS0_:
	.zero		928


//--------------------- SYMBOLS --------------------------

	.type		.nv.reservedSmem.offset0,@object
	.size		.nv.reservedSmem.offset0,0x4
